//
// Generated by NVIDIA NVVM Compiler
//
// Compiler Build ID: CL-36424714
// Cuda compilation tools, release 13.0, V13.0.88
// Based on NVVM 20.0.0
//

.version 9.0
.target sm_100
.address_size 64

	// .globl	_Z3dotiiPfS_S_

.visible .entry _Z3dotiiPfS_S_(
	.param .u32 _Z3dotiiPfS_S__param_0,
	.param .u32 _Z3dotiiPfS_S__param_1,
	.param .u64 .ptr .align 1 _Z3dotiiPfS_S__param_2,
	.param .u64 .ptr .align 1 _Z3dotiiPfS_S__param_3,
	.param .u64 .ptr .align 1 _Z3dotiiPfS_S__param_4
)
{
	.reg .pred 	%p<18>;
	.reg .b32 	%r<58>;
	.reg .b32 	%f<104>;
	.reg .b64 	%rd<56>;

	ld.param.u32 	%r29, [_Z3dotiiPfS_S__param_0];
	ld.param.u32 	%r30, [_Z3dotiiPfS_S__param_1];
	ld.param.u64 	%rd14, [_Z3dotiiPfS_S__param_2];
	ld.param.u64 	%rd15, [_Z3dotiiPfS_S__param_3];
	ld.param.u64 	%rd16, [_Z3dotiiPfS_S__param_4];
	cvta.to.global.u64 	%rd1, %rd15;
	cvta.to.global.u64 	%rd2, %rd14;
	cvta.to.global.u64 	%rd3, %rd16;
	mov.u32 	%r56, %tid.x;
	mov.u32 	%r2, %ntid.x;
	setp.ge.s32 	%p1, %r56, %r29;
	@%p1 bra 	$L__BB0_22;
	setp.lt.s32 	%p2, %r30, 1;
	@%p2 bra 	$L__BB0_17;
	and.b32  	%r3, %r30, 15;
	add.s32 	%r4, %r3, -1;
	and.b32  	%r5, %r30, 7;
	add.s32 	%r6, %r5, -1;
	and.b32  	%r7, %r30, 2147483632;
	and.b32  	%r8, %r30, 3;
	neg.s32 	%r9, %r7;
	add.s64 	%rd4, %rd1, 32;
$L__BB0_3:
	setp.lt.u32 	%p8, %r30, 16;
	mul.wide.u32 	%rd27, %r56, 4;
	add.s64 	%rd5, %rd3, %rd27;
	mov.b32 	%r52, 0;
	st.global.u32 	[%rd5], %r52;
	mul.lo.s32 	%r11, %r56, %r30;
	mov.f32 	%f101, 0f00000000;
	@%p8 bra 	$L__BB0_6;
	mul.wide.u32 	%rd28, %r11, 4;
	add.s64 	%rd29, %rd2, %rd28;
	add.s64 	%rd55, %rd29, 32;
	mov.f32 	%f101, 0f00000000;
	mov.u64 	%rd54, %rd4;
	mov.u32 	%r50, %r9;
$L__BB0_5:
	.pragma "nounroll";
	ld.global.f32 	%f12, [%rd55+-32];
	ld.global.f32 	%f13, [%rd54+-32];
	fma.rn.f32 	%f14, %f12, %f13, %f101;
	st.global.f32 	[%rd5], %f14;
	ld.global.f32 	%f15, [%rd55+-28];
	ld.global.f32 	%f16, [%rd54+-28];
	fma.rn.f32 	%f17, %f15, %f16, %f14;
	st.global.f32 	[%rd5], %f17;
	ld.global.f32 	%f18, [%rd55+-24];
	ld.global.f32 	%f19, [%rd54+-24];
	fma.rn.f32 	%f20, %f18, %f19, %f17;
	st.global.f32 	[%rd5], %f20;
	ld.global.f32 	%f21, [%rd55+-20];
	ld.global.f32 	%f22, [%rd54+-20];
	fma.rn.f32 	%f23, %f21, %f22, %f20;
	st.global.f32 	[%rd5], %f23;
	ld.global.f32 	%f24, [%rd55+-16];
	ld.global.f32 	%f25, [%rd54+-16];
	fma.rn.f32 	%f26, %f24, %f25, %f23;
	st.global.f32 	[%rd5], %f26;
	ld.global.f32 	%f27, [%rd55+-12];
	ld.global.f32 	%f28, [%rd54+-12];
	fma.rn.f32 	%f29, %f27, %f28, %f26;
	st.global.f32 	[%rd5], %f29;
	ld.global.f32 	%f30, [%rd55+-8];
	ld.global.f32 	%f31, [%rd54+-8];
	fma.rn.f32 	%f32, %f30, %f31, %f29;
	st.global.f32 	[%rd5], %f32;
	ld.global.f32 	%f33, [%rd55+-4];
	ld.global.f32 	%f34, [%rd54+-4];
	fma.rn.f32 	%f35, %f33, %f34, %f32;
	st.global.f32 	[%rd5], %f35;
	ld.global.f32 	%f36, [%rd55];
	ld.global.f32 	%f37, [%rd54];
	fma.rn.f32 	%f38, %f36, %f37, %f35;
	st.global.f32 	[%rd5], %f38;
	ld.global.f32 	%f39, [%rd55+4];
	ld.global.f32 	%f40, [%rd54+4];
	fma.rn.f32 	%f41, %f39, %f40, %f38;
	st.global.f32 	[%rd5], %f41;
	ld.global.f32 	%f42, [%rd55+8];
	ld.global.f32 	%f43, [%rd54+8];
	fma.rn.f32 	%f44, %f42, %f43, %f41;
	st.global.f32 	[%rd5], %f44;
	ld.global.f32 	%f45, [%rd55+12];
	ld.global.f32 	%f46, [%rd54+12];
	fma.rn.f32 	%f47, %f45, %f46, %f44;
	st.global.f32 	[%rd5], %f47;
	ld.global.f32 	%f48, [%rd55+16];
	ld.global.f32 	%f49, [%rd54+16];
	fma.rn.f32 	%f50, %f48, %f49, %f47;
	st.global.f32 	[%rd5], %f50;
	ld.global.f32 	%f51, [%rd55+20];
	ld.global.f32 	%f52, [%rd54+20];
	fma.rn.f32 	%f53, %f51, %f52, %f50;
	st.global.f32 	[%rd5], %f53;
	ld.global.f32 	%f54, [%rd55+24];
	ld.global.f32 	%f55, [%rd54+24];
	fma.rn.f32 	%f56, %f54, %f55, %f53;
	st.global.f32 	[%rd5], %f56;
	ld.global.f32 	%f57, [%rd55+28];
	ld.global.f32 	%f58, [%rd54+28];
	fma.rn.f32 	%f101, %f57, %f58, %f56;
	st.global.f32 	[%rd5], %f101;
	add.s32 	%r50, %r50, 16;
	add.s64 	%rd55, %rd55, 64;
	add.s64 	%rd54, %rd54, 64;
	setp.ne.s32 	%p9, %r50, 0;
	mov.u32 	%r52, %r7;
	@%p9 bra 	$L__BB0_5;
$L__BB0_6:
	setp.eq.s32 	%p10, %r3, 0;
	@%p10 bra 	$L__BB0_16;
	setp.lt.u32 	%p11, %r4, 7;
	@%p11 bra 	$L__BB0_9;
	add.s32 	%r46, %r52, %r11;
	mul.wide.u32 	%rd30, %r46, 4;
	add.s64 	%rd31, %rd2, %rd30;
	ld.global.f32 	%f59, [%rd31];
	cvt.u64.u32 	%rd32, %r52;
	mul.wide.u32 	%rd33, %r52, 4;
	add.s64 	%rd34, %rd1, %rd33;
	ld.global.f32 	%f60, [%rd34];
	fma.rn.f32 	%f61, %f59, %f60, %f101;
	st.global.f32 	[%rd5], %f61;
	cvt.u64.u32 	%rd35, %r11;
	add.s64 	%rd36, %rd32, %rd35;
	shl.b64 	%rd37, %rd36, 2;
	add.s64 	%rd38, %rd2, %rd37;
	ld.global.f32 	%f62, [%rd38+4];
	ld.global.f32 	%f63, [%rd34+4];
	fma.rn.f32 	%f64, %f62, %f63, %f61;
	st.global.f32 	[%rd5], %f64;
	ld.global.f32 	%f65, [%rd38+8];
	ld.global.f32 	%f66, [%rd34+8];
	fma.rn.f32 	%f67, %f65, %f66, %f64;
	st.global.f32 	[%rd5], %f67;
	ld.global.f32 	%f68, [%rd38+12];
	ld.global.f32 	%f69, [%rd34+12];
	fma.rn.f32 	%f70, %f68, %f69, %f67;
	st.global.f32 	[%rd5], %f70;
	ld.global.f32 	%f71, [%rd38+16];
	ld.global.f32 	%f72, [%rd34+16];
	fma.rn.f32 	%f73, %f71, %f72, %f70;
	st.global.f32 	[%rd5], %f73;
	ld.global.f32 	%f74, [%rd38+20];
	ld.global.f32 	%f75, [%rd34+20];
	fma.rn.f32 	%f76, %f74, %f75, %f73;
	st.global.f32 	[%rd5], %f76;
	ld.global.f32 	%f77, [%rd38+24];
	ld.global.f32 	%f78, [%rd34+24];
	fma.rn.f32 	%f79, %f77, %f78, %f76;
	st.global.f32 	[%rd5], %f79;
	ld.global.f32 	%f80, [%rd38+28];
	ld.global.f32 	%f81, [%rd34+28];
	fma.rn.f32 	%f101, %f80, %f81, %f79;
	st.global.f32 	[%rd5], %f101;
	add.s32 	%r52, %r52, 8;
$L__BB0_9:
	setp.eq.s32 	%p12, %r5, 0;
	@%p12 bra 	$L__BB0_16;
	setp.lt.u32 	%p13, %r6, 3;
	@%p13 bra 	$L__BB0_12;
	add.s32 	%r47, %r52, %r11;
	mul.wide.u32 	%rd39, %r47, 4;
	add.s64 	%rd40, %rd2, %rd39;
	ld.global.f32 	%f82, [%rd40];
	cvt.u64.u32 	%rd41, %r52;
	mul.wide.u32 	%rd42, %r52, 4;
	add.s64 	%rd43, %rd1, %rd42;
	ld.global.f32 	%f83, [%rd43];
	fma.rn.f32 	%f84, %f82, %f83, %f101;
	st.global.f32 	[%rd5], %f84;
	cvt.u64.u32 	%rd44, %r11;
	add.s64 	%rd45, %rd41, %rd44;
	shl.b64 	%rd46, %rd45, 2;
	add.s64 	%rd47, %rd2, %rd46;
	ld.global.f32 	%f85, [%rd47+4];
	ld.global.f32 	%f86, [%rd43+4];
	fma.rn.f32 	%f87, %f85, %f86, %f84;
	st.global.f32 	[%rd5], %f87;
	ld.global.f32 	%f88, [%rd47+8];
	ld.global.f32 	%f89, [%rd43+8];
	fma.rn.f32 	%f90, %f88, %f89, %f87;
	st.global.f32 	[%rd5], %f90;
	ld.global.f32 	%f91, [%rd47+12];
	ld.global.f32 	%f92, [%rd43+12];
	fma.rn.f32 	%f101, %f91, %f92, %f90;
	st.global.f32 	[%rd5], %f101;
	add.s32 	%r52, %r52, 4;
$L__BB0_12:
	setp.eq.s32 	%p14, %r8, 0;
	@%p14 bra 	$L__BB0_16;
	setp.eq.s32 	%p15, %r8, 1;
	add.s32 	%r48, %r52, %r11;
	mul.wide.u32 	%rd48, %r48, 4;
	add.s64 	%rd49, %rd2, %rd48;
	ld.global.f32 	%f93, [%rd49];
	cvt.u64.u32 	%rd11, %r52;
	mul.wide.u32 	%rd50, %r52, 4;
	add.s64 	%rd12, %rd1, %rd50;
	ld.global.f32 	%f94, [%rd12];
	fma.rn.f32 	%f8, %f93, %f94, %f101;
	st.global.f32 	[%rd5], %f8;
	@%p15 bra 	$L__BB0_16;
	setp.eq.s32 	%p16, %r8, 2;
	cvt.u64.u32 	%rd51, %r11;
	add.s64 	%rd52, %rd11, %rd51;
	shl.b64 	%rd53, %rd52, 2;
	add.s64 	%rd13, %rd2, %rd53;
	ld.global.f32 	%f95, [%rd13+4];
	ld.global.f32 	%f96, [%rd12+4];
	fma.rn.f32 	%f9, %f95, %f96, %f8;
	st.global.f32 	[%rd5], %f9;
	@%p16 bra 	$L__BB0_16;
	ld.global.f32 	%f97, [%rd13+8];
	ld.global.f32 	%f98, [%rd12+8];
	fma.rn.f32 	%f99, %f97, %f98, %f9;
	st.global.f32 	[%rd5], %f99;
$L__BB0_16:
	add.s32 	%r56, %r56, %r2;
	setp.lt.s32 	%p17, %r56, %r29;
	@%p17 bra 	$L__BB0_3;
	bra.uni 	$L__BB0_22;
$L__BB0_17:
	add.s32 	%r31, %r56, %r2;
	max.u32 	%r32, %r29, %r31;
	setp.lt.u32 	%p3, %r31, %r29;
	selp.u32 	%r33, 1, 0, %p3;
	add.s32 	%r34, %r31, %r33;
	sub.s32 	%r35, %r32, %r34;
	div.u32 	%r36, %r35, %r2;
	add.s32 	%r20, %r36, %r33;
	and.b32  	%r37, %r20, 3;
	setp.eq.s32 	%p4, %r37, 3;
	@%p4 bra 	$L__BB0_20;
	add.s32 	%r39, %r20, 1;
	and.b32  	%r21, %r39, 3;
	mov.b32 	%r55, 0;
$L__BB0_19:
	.pragma "nounroll";
	mul.wide.u32 	%rd17, %r56, 4;
	add.s64 	%rd18, %rd3, %rd17;
	mov.b32 	%r40, 0;
	st.global.u32 	[%rd18], %r40;
	add.s32 	%r56, %r56, %r2;
	add.s32 	%r55, %r55, 1;
	setp.ne.s32 	%p5, %r55, %r21;
	@%p5 bra 	$L__BB0_19;
$L__BB0_20:
	setp.lt.u32 	%p6, %r20, 3;
	@%p6 bra 	$L__BB0_22;
$L__BB0_21:
	mul.wide.u32 	%rd19, %r56, 4;
	add.s64 	%rd20, %rd3, %rd19;
	mov.b32 	%r41, 0;
	st.global.u32 	[%rd20], %r41;
	add.s32 	%r42, %r56, %r2;
	mul.wide.u32 	%rd21, %r42, 4;
	add.s64 	%rd22, %rd3, %rd21;
	st.global.u32 	[%rd22], %r41;
	add.s32 	%r43, %r42, %r2;
	mul.wide.u32 	%rd23, %r43, 4;
	add.s64 	%rd24, %rd3, %rd23;
	st.global.u32 	[%rd24], %r41;
	add.s32 	%r44, %r43, %r2;
	mul.wide.u32 	%rd25, %r44, 4;
	add.s64 	%rd26, %rd3, %rd25;
	st.global.u32 	[%rd26], %r41;
	add.s32 	%r56, %r44, %r2;
	setp.lt.s32 	%p7, %r56, %r29;
	@%p7 bra 	$L__BB0_21;
$L__BB0_22:
	ret;

}
	// .globl	_Z3addiPfS_
.visible .entry _Z3addiPfS_(
	.param .u32 _Z3addiPfS__param_0,
	.param .u64 .ptr .align 1 _Z3addiPfS__param_1,
	.param .u64 .ptr .align 1 _Z3addiPfS__param_2
)
{
	.reg .pred 	%p<7>;
	.reg .b32 	%r<27>;
	.reg .b32 	%f<16>;
	.reg .b64 	%rd<24>;

	ld.param.u32 	%r11, [_Z3addiPfS__param_0];
	ld.param.u64 	%rd7, [_Z3addiPfS__param_1];
	ld.param.u64 	%rd8, [_Z3addiPfS__param_2];
	cvta.to.global.u64 	%rd1, %rd8;
	cvta.to.global.u64 	%rd2, %rd7;
	mov.u32 	%r26, %tid.x;
	mov.u32 	%r2, %ntid.x;
	setp.ge.s32 	%p1, %r26, %r11;
	@%p1 bra 	$L__BB1_6;
	add.s32 	%r12, %r26, %r2;
	max.u32 	%r13, %r11, %r12;
	setp.lt.u32 	%p2, %r12, %r11;
	selp.u32 	%r14, 1, 0, %p2;
	add.s32 	%r15, %r12, %r14;
	sub.s32 	%r16, %r13, %r15;
	div.u32 	%r17, %r16, %r2;
	add.s32 	%r3, %r17, %r14;
	and.b32  	%r18, %r3, 3;
	setp.eq.s32 	%p3, %r18, 3;
	@%p3 bra 	$L__BB1_4;
	add.s32 	%r19, %r3, 1;
	and.b32  	%r20, %r19, 3;
	mul.wide.u32 	%rd23, %r26, 4;
	mul.wide.u32 	%rd4, %r2, 4;
	neg.s32 	%r24, %r20;
	mad.lo.s32 	%r26, %r2, %r20, %r26;
$L__BB1_3:
	.pragma "nounroll";
	add.s64 	%rd9, %rd2, %rd23;
	ld.global.f32 	%f1, [%rd9];
	add.s64 	%rd10, %rd1, %rd23;
	ld.global.f32 	%f2, [%rd10];
	add.f32 	%f3, %f1, %f2;
	st.global.f32 	[%rd9], %f3;
	add.s64 	%rd23, %rd23, %rd4;
	add.s32 	%r24, %r24, 1;
	setp.ne.s32 	%p4, %r24, 0;
	@%p4 bra 	$L__BB1_3;
$L__BB1_4:
	setp.lt.u32 	%p5, %r3, 3;
	@%p5 bra 	$L__BB1_6;
$L__BB1_5:
	mul.wide.u32 	%rd11, %r26, 4;
	add.s64 	%rd12, %rd2, %rd11;
	ld.global.f32 	%f4, [%rd12];
	add.s64 	%rd13, %rd1, %rd11;
	ld.global.f32 	%f5, [%rd13];
	add.f32 	%f6, %f4, %f5;
	st.global.f32 	[%rd12], %f6;
	add.s32 	%r21, %r26, %r2;
	mul.wide.u32 	%rd14, %r21, 4;
	add.s64 	%rd15, %rd2, %rd14;
	ld.global.f32 	%f7, [%rd15];
	add.s64 	%rd16, %rd1, %rd14;
	ld.global.f32 	%f8, [%rd16];
	add.f32 	%f9, %f7, %f8;
	st.global.f32 	[%rd15], %f9;
	add.s32 	%r22, %r21, %r2;
	mul.wide.u32 	%rd17, %r22, 4;
	add.s64 	%rd18, %rd2, %rd17;
	ld.global.f32 	%f10, [%rd18];
	add.s64 	%rd19, %rd1, %rd17;
	ld.global.f32 	%f11, [%rd19];
	add.f32 	%f12, %f10, %f11;
	st.global.f32 	[%rd18], %f12;
	add.s32 	%r23, %r22, %r2;
	mul.wide.u32 	%rd20, %r23, 4;
	add.s64 	%rd21, %rd2, %rd20;
	ld.global.f32 	%f13, [%rd21];
	add.s64 	%rd22, %rd1, %rd20;
	ld.global.f32 	%f14, [%rd22];
	add.f32 	%f15, %f13, %f14;
	st.global.f32 	[%rd21], %f15;
	add.s32 	%r26, %r23, %r2;
	setp.lt.s32 	%p6, %r26, %r11;
	@%p6 bra 	$L__BB1_5;
$L__BB1_6:
	ret;

}


// ===== COMPILED SASS (sm_100) =====

	.target	sm_100

	.elftype	@"ET_EXEC"


//--------------------- .note.nv.tkinfo           --------------------------
	.section	.note.nv.tkinfo,"",@"SHT_NOTE"
	.sectionflags	@"SHF_NOTE_NV_TKINFO"
	.tkinfo
        /*0018*/ 	.word	0x00000002
        /*0030*/ 	.string	""
        /*0030*/ 	.string	"ptxas"
        /*0030*/ 	.string	"Cuda compilation tools, release 13.0, V13.0.88"
        /*0030*/ 	.string	"Build cuda_13.0.r13.0/compiler.36424714_0"
        /*0030*/ 	.string	"-arch sm_100 -m 64 "



//--------------------- .note.nv.cuinfo           --------------------------
	.section	.note.nv.cuinfo,"",@"SHT_NOTE"
	.sectionflags	@"SHF_NOTE_NV_CUINFO"
        /*0018*/ 	.short	0x0002
        /*001a*/ 	.short	0x0064
        /*001c*/ 	.short	0x0082
	.zero		2


//--------------------- .nv.info                  --------------------------
	.section	.nv.info,"",@"SHT_CUDA_INFO"
	.align	4


	//----- nvinfo : EIATTR_REGCOUNT
	.align		4
        /*0000*/ 	.byte	0x04, 0x2f
        /*0002*/ 	.short	(.L_1 - .L_0)
	.align		4
.L_0:
        /*0004*/ 	.word	index@(_Z3dotiiPfS_S_)
        /*0008*/ 	.word	0x00000014


	//----- nvinfo : EIATTR_FRAME_SIZE
	.align		4
.L_1:
        /*000c*/ 	.byte	0x04, 0x11
        /*000e*/ 	.short	(.L_3 - .L_2)
	.align		4
.L_2:
        /*0010*/ 	.word	index@(_Z3dotiiPfS_S_)
        /*0014*/ 	.word	0x00000000


	//----- nvinfo : EIATTR_REGCOUNT
	.align		4
.L_3:
        /*0018*/ 	.byte	0x04, 0x2f
        /*001a*/ 	.short	(.L_5 - .L_4)
	.align		4
.L_4:
        /*001c*/ 	.word	index@(_Z3addiPfS_)
        /*0020*/ 	.word	0x00000018


	//----- nvinfo : EIATTR_FRAME_SIZE
	.align		4
.L_5:
        /*0024*/ 	.byte	0x04, 0x11
        /*0026*/ 	.short	(.L_7 - .L_6)
	.align		4
.L_6:
        /*0028*/ 	.word	index@(_Z3addiPfS_)
        /*002c*/ 	.word	0x00000000


	//----- nvinfo : EIATTR_MIN_STACK_SIZE
	.align		4
.L_7:
        /*0030*/ 	.byte	0x04, 0x12
        /*0032*/ 	.short	(.L_9 - .L_8)
	.align		4
.L_8:
        /*0034*/ 	.word	index@(_Z3addiPfS_)
        /*0038*/ 	.word	0x00000000


	//----- nvinfo : EIATTR_MIN_STACK_SIZE
	.align		4
.L_9:
        /*003c*/ 	.byte	0x04, 0x12
        /*003e*/ 	.short	(.L_11 - .L_10)
	.align		4
.L_10:
        /*0040*/ 	.word	index@(_Z3dotiiPfS_S_)
        /*0044*/ 	.word	0x00000000
.L_11:


//--------------------- .nv.compat                --------------------------
	.section	.nv.compat,"",@"SHT_CUDA_COMPAT_INFO"
	.align	4
        /*0000*/ 	.byte	0x02, 0x09, 0x00, 0x00, 0x02, 0x02, 0x01, 0x00, 0x02, 0x05, 0x05, 0x00, 0x03, 0x07, 0x01, 0x01
        /*0010*/ 	.byte	0x02, 0x03, 0x00, 0x00, 0x02, 0x06, 0x01, 0x00, 0x04, 0x0b, 0x08, 0x00, 0x09, 0x00, 0x00, 0x00
        /*0020*/ 	.byte	0x00, 0x00, 0x00, 0x00


//--------------------- .nv.info._Z3addiPfS_      --------------------------
	.section	.nv.info._Z3addiPfS_,"",@"SHT_CUDA_INFO"
	.sectionflags	@""
	.align	4


	//----- nvinfo : EIATTR_CUDA_API_VERSION
	.align		4
        /*0000*/ 	.byte	0x04, 0x37
        /*0002*/ 	.short	(.L_13 - .L_12)
.L_12:
        /*0004*/ 	.word	0x00000082


	//----- nvinfo : EIATTR_KPARAM_INFO
	.align		4
.L_13:
        /*0008*/ 	.byte	0x04, 0x17
        /*000a*/ 	.short	(.L_15 - .L_14)
.L_14:
        /*000c*/ 	.word	0x00000000
        /*0010*/ 	.short	0x0002
        /*0012*/ 	.short	0x0010
        /*0014*/ 	.byte	0x00, 0xf5, 0x21, 0x00


	//----- nvinfo : EIATTR_KPARAM_INFO
	.align		4
.L_15:
        /*0018*/ 	.byte	0x04, 0x17
        /*001a*/ 	.short	(.L_17 - .L_16)
.L_16:
        /*001c*/ 	.word	0x00000000
        /*0020*/ 	.short	0x0001
        /*0022*/ 	.short	0x0008
        /*0024*/ 	.byte	0x00, 0xf5, 0x21, 0x00


	//----- nvinfo : EIATTR_KPARAM_INFO
	.align		4
.L_17:
        /*0028*/ 	.byte	0x04, 0x17
        /*002a*/ 	.short	(.L_19 - .L_18)
.L_18:
        /*002c*/ 	.word	0x00000000
        /*0030*/ 	.short	0x0000
        /*0032*/ 	.short	0x0000
        /*0034*/ 	.byte	0x00, 0xf0, 0x11, 0x00


	//----- nvinfo : EIATTR_SPARSE_MMA_MASK
	.align		4
.L_19:
        /*0038*/ 	.byte	0x03, 0x50
        /*003a*/ 	.short	0x0000


	//----- nvinfo : EIATTR_MAXREG_COUNT
	.align		4
        /*003c*/ 	.byte	0x03, 0x1b
        /*003e*/ 	.short	0x00ff


	//----- nvinfo : EIATTR_MERCURY_ISA_VERSION
	.align		4
        /*0040*/ 	.byte	0x03, 0x5f
        /*0042*/ 	.short	0x0101


	//----- nvinfo : EIATTR_VRC_CTA_INIT_COUNT
	.align		4
        /*0044*/ 	.byte	0x02, 0x4a
	.zero		1
	.zero		1


	//----- nvinfo : EIATTR_EXIT_INSTR_OFFSETS
	.align		4
        /*0048*/ 	.byte	0x04, 0x1c
        /*004a*/ 	.short	(.L_21 - .L_20)


	//   ....[0]....
.L_20:
        /*004c*/ 	.word	0x00000050


	//   ....[1]....
        /*0050*/ 	.word	0x00000380


	//   ....[2]....
        /*0054*/ 	.word	0x00000590


	//----- nvinfo : EIATTR_CRS_STACK_SIZE
	.align		4
.L_21:
        /*0058*/ 	.byte	0x04, 0x1e
        /*005a*/ 	.short	(.L_23 - .L_22)
.L_22:
        /*005c*/ 	.word	0x00000000


	//----- nvinfo : EIATTR_CBANK_PARAM_SIZE
	.align		4
.L_23:
        /*0060*/ 	.byte	0x03, 0x19
        /*0062*/ 	.short	0x0018


	//----- nvinfo : EIATTR_PARAM_CBANK
	.align		4
        /*0064*/ 	.byte	0x04, 0x0a
        /*0066*/ 	.short	(.L_25 - .L_24)
	.align		4
.L_24:
        /*0068*/ 	.word	index@(.nv.constant0._Z3addiPfS_)
        /*006c*/ 	.short	0x0380
        /*006e*/ 	.short	0x0018


	//----- nvinfo : EIATTR_SW_WAR
	.align		4
.L_25:
        /*0070*/ 	.byte	0x04, 0x36
        /*0072*/ 	.short	(.L_27 - .L_26)
.L_26:
        /*0074*/ 	.word	0x00000008
.L_27:


//--------------------- .nv.info._Z3dotiiPfS_S_   --------------------------
	.section	.nv.info._Z3dotiiPfS_S_,"",@"SHT_CUDA_INFO"
	.sectionflags	@""
	.align	4


	//----- nvinfo : EIATTR_CUDA_API_VERSION
	.align		4
        /*0000*/ 	.byte	0x04, 0x37
        /*0002*/ 	.short	(.L_29 - .L_28)
.L_28:
        /*0004*/ 	.word	0x00000082


	//----- nvinfo : EIATTR_KPARAM_INFO
	.align		4
.L_29:
        /*0008*/ 	.byte	0x04, 0x17
        /*000a*/ 	.short	(.L_31 - .L_30)
.L_30:
        /*000c*/ 	.word	0x00000000
        /*0010*/ 	.short	0x0004
        /*0012*/ 	.short	0x0018
        /*0014*/ 	.byte	0x00, 0xf5, 0x21, 0x00


	//----- nvinfo : EIATTR_KPARAM_INFO
	.align		4
.L_31:
        /*0018*/ 	.byte	0x04, 0x17
        /*001a*/ 	.short	(.L_33 - .L_32)
.L_32:
        /*001c*/ 	.word	0x00000000
        /*0020*/ 	.short	0x0003
        /*0022*/ 	.short	0x0010
        /*0024*/ 	.byte	0x00, 0xf5, 0x21, 0x00


	//----- nvinfo : EIATTR_KPARAM_INFO
	.align		4
.L_33:
        /*0028*/ 	.byte	0x04, 0x17
        /*002a*/ 	.short	(.L_35 - .L_34)
.L_34:
        /*002c*/ 	.word	0x00000000
        /*0030*/ 	.short	0x0002
        /*0032*/ 	.short	0x0008
        /*0034*/ 	.byte	0x00, 0xf5, 0x21, 0x00


	//----- nvinfo : EIATTR_KPARAM_INFO
	.align		4
.L_35:
        /*0038*/ 	.byte	0x04, 0x17
        /*003a*/ 	.short	(.L_37 - .L_36)
.L_36:
        /*003c*/ 	.word	0x00000000
        /*0040*/ 	.short	0x0001
        /*0042*/ 	.short	0x0004
        /*0044*/ 	.byte	0x00, 0xf0, 0x11, 0x00


	//----- nvinfo : EIATTR_KPARAM_INFO
	.align		4
.L_37:
        /*0048*/ 	.byte	0x04, 0x17
        /*004a*/ 	.short	(.L_39 - .L_38)
.L_38:
        /*004c*/ 	.word	0x00000000
        /*0050*/ 	.short	0x0000
        /*0052*/ 	.short	0x0000
        /*0054*/ 	.byte	0x00, 0xf0, 0x11, 0x00


	//----- nvinfo : EIATTR_SPARSE_MMA_MASK
	.align		4
.L_39:
        /*0058*/ 	.byte	0x03, 0x50
        /*005a*/ 	.short	0x0000


	//----- nvinfo : EIATTR_MAXREG_COUNT
	.align		4
        /*005c*/ 	.byte	0x03, 0x1b
        /*005e*/ 	.short	0x00ff


	//----- nvinfo : EIATTR_MERCURY_ISA_VERSION
	.align		4
        /*0060*/ 	.byte	0x03, 0x5f
        /*0062*/ 	.short	0x0101


	//----- nvinfo : EIATTR_VRC_CTA_INIT_COUNT
	.align		4
        /*0064*/ 	.byte	0x02, 0x4a
	.zero		1
	.zero		1


	//----- nvinfo : EIATTR_EXIT_INSTR_OFFSETS
	.align		4
        /*0068*/ 	.byte	0x04, 0x1c
        /*006a*/ 	.short	(.L_41 - .L_40)


	//   ....[0]....
.L_40:
        /*006c*/ 	.word	0x00000050


	//   ....[1]....
        /*0070*/ 	.word	0x00000e10


	//   ....[2]....
        /*0074*/ 	.word	0x000010b0


	//   ....[3]....
        /*0078*/ 	.word	0x000011a0


	//----- nvinfo : EIATTR_CRS_STACK_SIZE
	.align		4
.L_41:
        /*007c*/ 	.byte	0x04, 0x1e
        /*007e*/ 	.short	(.L_43 - .L_42)
.L_42:
        /*0080*/ 	.word	0x00000000


	//----- nvinfo : EIATTR_CBANK_PARAM_SIZE
	.align		4
.L_43:
        /*0084*/ 	.byte	0x03, 0x19
        /*0086*/ 	.short	0x0020


	//----- nvinfo : EIATTR_PARAM_CBANK
	.align		4
        /*0088*/ 	.byte	0x04, 0x0a
        /*008a*/ 	.short	(.L_45 - .L_44)
	.align		4
.L_44:
        /*008c*/ 	.word	index@(.nv.constant0._Z3dotiiPfS_S_)
        /*0090*/ 	.short	0x0380
        /*0092*/ 	.short	0x0020


	//----- nvinfo : EIATTR_SW_WAR
	.align		4
.L_45:
        /*0094*/ 	.byte	0x04, 0x36
        /*0096*/ 	.short	(.L_47 - .L_46)
.L_46:
        /*0098*/ 	.word	0x00000008
.L_47:


//--------------------- .nv.callgraph             --------------------------
	.section	.nv.callgraph,"",@"SHT_CUDA_CALLGRAPH"
	.align	4
	.sectionentsize	8
	.align		4
        /*0000*/ 	.word	0x00000000
	.align		4
        /*0004*/ 	.word	0xffffffff
	.align		4
        /*0008*/ 	.word	0x00000000
	.align		4
        /*000c*/ 	.word	0xfffffffe
	.align		4
        /*0010*/ 	.word	0x00000000
	.align		4
        /*0014*/ 	.word	0xfffffffd
	.align		4
        /*0018*/ 	.word	0x00000000
	.align		4
        /*001c*/ 	.word	0xfffffffc


//--------------------- .text._Z3addiPfS_         --------------------------
	.section	.text._Z3addiPfS_,"ax",@progbits
	.align	128
        .global         _Z3addiPfS_
        .type           _Z3addiPfS_,@function
        .size           _Z3addiPfS_,(.L_x_18 - _Z3addiPfS_)
        .other          _Z3addiPfS_,@"STO_CUDA_ENTRY STV_DEFAULT"
_Z3addiPfS_:
.text._Z3addiPfS_:
[----:B------:R-:W-:Y:S01]  /*0000*/  LDC R1, c[0x0][0x37c] ;  /* 0x0000df00ff017b82 */ /* 0x000fe20000000800 */
[----:B------:R-:W0:Y:S01]  /*0010*/  S2R R3, SR_TID.X ;  /* 0x0000000000037919 */ /* 0x000e220000002100 */
[----:B------:R-:W0:Y:S06]  /*0020*/  LDCU UR6, c[0x0][0x380] ;  /* 0x00007000ff0677ac */ /* 0x000e2c0008000800 */
[----:B------:R-:W1:Y:S01]  /*0030*/  LDC R0, c[0x0][0x360] ;  /* 0x0000d800ff007b82 */ /* 0x000e620000000800 */
[----:B0-----:R-:W-:-:S13]  /*0040*/  ISETP.GE.AND P0, PT, R3, UR6, PT ;  /* 0x0000000603007c0c */ /* 0x001fda000bf06270 */
[----:B------:R-:W-:Y:S05]  /*0050*/  @P0 EXIT ;  /* 0x000000000000094d */ /* 0x000fea0003800000 */
[----:B-1----:R-:W0:Y:S01]  /*0060*/  I2F.U32.RP R8, R0 ;  /* 0x0000000000087306 */ /* 0x002e220000209000 */
[----:B------:R-:W-:Y:S01]  /*0070*/  IADD3 R2, PT, PT, R3, R0, RZ ;  /* 0x0000000003027210 */ /* 0x000fe20007ffe0ff */
[----:B------:R-:W1:Y:S01]  /*0080*/  LDCU.64 UR4, c[0x0][0x358] ;  /* 0x00006b00ff0477ac */ /* 0x000e620008000a00 */
[----:B------:R-:W-:Y:S01]  /*0090*/  ISETP.NE.U32.AND P2, PT, R0, RZ, PT ;  /* 0x000000ff0000720c */ /* 0x000fe20003f45070 */
[----:B------:R-:W-:Y:S01]  /*00a0*/  BSSY.RECONVERGENT B0, `(.L_x_0) ;  /* 0x000002d000007945 */ /* 0x000fe20003800200 */
[C---:B------:R-:W-:Y:S01]  /*00b0*/  ISETP.GE.U32.AND P0, PT, R2.reuse, UR6, PT ;  /* 0x0000000602007c0c */ /* 0x040fe2000bf06070 */
[----:B------:R-:W2:Y:S01]  /*00c0*/  LDCU.64 UR8, c[0x0][0x388] ;  /* 0x00007100ff0877ac */ /* 0x000ea20008000a00 */
[----:B------:R-:W-:Y:S02]  /*00d0*/  VIMNMX.U32 R7, PT, PT, R2, UR6, !PT ;  /* 0x0000000602077c48 */ /* 0x000fe4000ffe0000 */
[----:B------:R-:W-:Y:S01]  /*00e0*/  SEL R6, RZ, 0x1, P0 ;  /* 0x00000001ff067807 */ /* 0x000fe20000000000 */
[----:B------:R-:W3:Y:S03]  /*00f0*/  LDCU.64 UR10, c[0x0][0x390] ;  /* 0x00007200ff0a77ac */ /* 0x000ee60008000a00 */
[----:B------:R-:W-:Y:S01]  /*0100*/  IADD3 R7, PT, PT, R7, -R2, -R6 ;  /* 0x8000000207077210 */ /* 0x000fe20007ffe806 */
[----:B0-----:R-:W0:Y:S02]  /*0110*/  MUFU.RCP R8, R8 ;  /* 0x0000000800087308 */ /* 0x001e240000001000 */
[----:B0-----:R-:W-:-:S06]  /*0120*/  IADD3 R4, PT, PT, R8, 0xffffffe, RZ ;  /* 0x0ffffffe08047810 */ /* 0x001fcc0007ffe0ff */
[----:B------:R0:W4:Y:S02]  /*0130*/  F2I.FTZ.U32.TRUNC.NTZ R5, R4 ;  /* 0x0000000400057305 */ /* 0x000124000021f000 */
[----:B0-----:R-:W-:Y:S02]  /*0140*/  IMAD.MOV.U32 R4, RZ, RZ, RZ ;  /* 0x000000ffff047224 */ /* 0x001fe400078e00ff */
[----:B----4-:R-:W-:-:S04]  /*0150*/  IMAD.MOV R9, RZ, RZ, -R5 ;  /* 0x000000ffff097224 */ /* 0x010fc800078e0a05 */
[----:B------:R-:W-:-:S04]  /*0160*/  IMAD R9, R9, R0, RZ ;  /* 0x0000000009097224 */ /* 0x000fc800078e02ff */
[----:B------:R-:W-:-:S06]  /*0170*/  IMAD.HI.U32 R8, R5, R9, R4 ;  /* 0x0000000905087227 */ /* 0x000fcc00078e0004 */
[----:B------:R-:W-:-:S05]  /*0180*/  IMAD.HI.U32 R5, R8, R7, RZ ;  /* 0x0000000708057227 */ /* 0x000fca00078e00ff */
[----:B------:R-:W-:-:S05]  /*0190*/  IADD3 R2, PT, PT, -R5, RZ, RZ ;  /* 0x000000ff05027210 */ /* 0x000fca0007ffe1ff */
[----:B------:R-:W-:-:S05]  /*01a0*/  IMAD R7, R0, R2, R7 ;  /* 0x0000000200077224 */ /* 0x000fca00078e0207 */
[----:B------:R-:W-:-:S13]  /*01b0*/  ISETP.GE.U32.AND P0, PT, R7, R0, PT ;  /* 0x000000000700720c */ /* 0x000fda0003f06070 */
[----:B------:R-:W-:Y:S01]  /*01c0*/  @P0 IMAD.IADD R7, R7, 0x1, -R0 ;  /* 0x0000000107070824 */ /* 0x000fe200078e0a00 */
[----:B------:R-:W-:-:S04]  /*01d0*/  @P0 IADD3 R5, PT, PT, R5, 0x1, RZ ;  /* 0x0000000105050810 */ /* 0x000fc80007ffe0ff */
[----:B------:R-:W-:-:S13]  /*01e0*/  ISETP.GE.U32.AND P1, PT, R7, R0, PT ;  /* 0x000000000700720c */ /* 0x000fda0003f26070 */
[----:B------:R-:W-:Y:S01]  /*01f0*/  @P1 VIADD R5, R5, 0x1 ;  /* 0x0000000105051836 */ /* 0x000fe20000000000 */
[----:B------:R-:W-:-:S04]  /*0200*/  @!P2 LOP3.LUT R5, RZ, R0, RZ, 0x33, !PT ;  /* 0x00000000ff05a212 */ /* 0x000fc800078e33ff */
[----:B------:R-:W-:-:S04]  /*0210*/  IADD3 R2, PT, PT, R6, R5, RZ ;  /* 0x0000000506027210 */ /* 0x000fc80007ffe0ff */
[C---:B------:R-:W-:Y:S02]  /*0220*/  LOP3.LUT R4, R2.reuse, 0x3, RZ, 0xc0, !PT ;  /* 0x0000000302047812 */ /* 0x040fe400078ec0ff */
[----:B------:R-:W-:Y:S02]  /*0230*/  ISETP.GE.U32.AND P0, PT, R2, 0x3, PT ;  /* 0x000000030200780c */ /* 0x000fe40003f06070 */
[----:B------:R-:W-:-:S13]  /*0240*/  ISETP.NE.AND P1, PT, R4, 0x3, PT ;  /* 0x000000030400780c */ /* 0x000fda0003f25270 */
[----:B-123--:R-:W-:Y:S05]  /*0250*/  @!P1 BRA `(.L_x_1) ;  /* 0x0000000000449947 */ /* 0x00efea0003800000 */
[----:B------:R-:W-:Y:S02]  /*0260*/  VIADD R2, R2, 0x1 ;  /* 0x0000000102027836 */ /* 0x000fe40000000000 */
[----:B------:R-:W-:-:S03]  /*0270*/  IMAD.WIDE.U32 R4, R3, 0x4, RZ ;  /* 0x0000000403047825 */ /* 0x000fc600078e00ff */
[----:B------:R-:W-:-:S05]  /*0280*/  LOP3.LUT R2, R2, 0x3, RZ, 0xc0, !PT ;  /* 0x0000000302027812 */ /* 0x000fca00078ec0ff */
[C---:B------:R-:W-:Y:S01]  /*0290*/  IMAD R3, R2.reuse, R0, R3 ;  /* 0x0000000002037224 */ /* 0x040fe200078e0203 */
[----:B------:R-:W-:-:S07]  /*02a0*/  IADD3 R2, PT, PT, -R2, RZ, RZ ;  /* 0x000000ff02027210 */ /* 0x000fce0007ffe1ff */
.L_x_2:
[C---:B------:R-:W-:Y:S02]  /*02b0*/  IADD3 R8, P2, PT, R4.reuse, UR10, RZ ;  /* 0x0000000a04087c10 */ /* 0x040fe4000ff5e0ff */
[----:B0-----:R-:W-:Y:S02]  /*02c0*/  IADD3 R6, P1, PT, R4, UR8, RZ ;  /* 0x0000000804067c10 */ /* 0x001fe4000ff3e0ff */
[C---:B------:R-:W-:Y:S02]  /*02d0*/  IADD3.X R9, PT, PT, R5.reuse, UR11, RZ, P2, !PT ;  /* 0x0000000b05097c10 */ /* 0x040fe400097fe4ff */
[----:B------:R-:W-:-:S04]  /*02e0*/  IADD3.X R7, PT, PT, R5, UR9, RZ, P1, !PT ;  /* 0x0000000905077c10 */ /* 0x000fc80008ffe4ff */
[----:B------:R-:W2:Y:S04]  /*02f0*/  LDG.E R9, desc[UR4][R8.64] ;  /* 0x0000000408097981 */ /* 0x000ea8000c1e1900 */
[----:B------:R-:W2:Y:S01]  /*0300*/  LDG.E R10, desc[UR4][R6.64] ;  /* 0x00000004060a7981 */ /* 0x000ea2000c1e1900 */
[----:B------:R-:W-:Y:S02]  /*0310*/  VIADD R2, R2, 0x1 ;  /* 0x0000000102027836 */ /* 0x000fe40000000000 */
[----:B------:R-:W-:-:S03]  /*0320*/  IMAD.WIDE.U32 R4, R0, 0x4, R4 ;  /* 0x0000000400047825 */ /* 0x000fc600078e0004 */
[----:B------:R-:W-:Y:S01]  /*0330*/  ISETP.NE.AND P1, PT, R2, RZ, PT ;  /* 0x000000ff0200720c */ /* 0x000fe20003f25270 */
[----:B--2---:R-:W-:-:S05]  /*0340*/  FADD R11, R10, R9 ;  /* 0x000000090a0b7221 */ /* 0x004fca0000000000 */
[----:B------:R0:W-:Y:S07]  /*0350*/  STG.E desc[UR4][R6.64], R11 ;  /* 0x0000000b06007986 */ /* 0x0001ee000c101904 */
[----:B------:R-:W-:Y:S05]  /*0360*/  @P1 BRA `(.L_x_2) ;  /* 0xfffffffc00d01947 */ /* 0x000fea000383ffff */
.L_x_1:
[----:B------:R-:W-:Y:S05]  /*0370*/  BSYNC.RECONVERGENT B0 ;  /* 0x0000000000007941 */ /* 0x000fea0003800200 */
.L_x_0:
[----:B------:R-:W-:Y:S05]  /*0380*/  @!P0 EXIT ;  /* 0x000000000000894d */ /* 0x000fea0003800000 */
.L_x_3:
[----:B0-----:R-:W0:Y:S08]  /*0390*/  LDC.64 R6, c[0x0][0x390] ;  /* 0x0000e400ff067b82 */ /* 0x001e300000000a00 */
[----:B--2---:R-:W1:Y:S01]  /*03a0*/  LDC.64 R4, c[0x0][0x388] ;  /* 0x0000e200ff047b82 */ /* 0x004e620000000a00 */
[----:B0-----:R-:W-:-:S06]  /*03b0*/  IMAD.WIDE.U32 R10, R3, 0x4, R6 ;  /* 0x00000004030a7825 */ /* 0x001fcc00078e0006 */
[----:B------:R-:W2:Y:S01]  /*03c0*/  LDG.E R11, desc[UR4][R10.64] ;  /* 0x000000040a0b7981 */ /* 0x000ea2000c1e1900 */
[----:B-1----:R-:W-:-:S05]  /*03d0*/  IMAD.WIDE.U32 R8, R3, 0x4, R4 ;  /* 0x0000000403087825 */ /* 0x002fca00078e0004 */
[----:B------:R-:W2:Y:S01]  /*03e0*/  LDG.E R2, desc[UR4][R8.64] ;  /* 0x0000000408027981 */ /* 0x000ea2000c1e1900 */
[----:B------:R-:W-:-:S05]  /*03f0*/  IADD3 R15, PT, PT, R0, R3, RZ ;  /* 0x00000003000f7210 */ /* 0x000fca0007ffe0ff */
[----:B------:R-:W-:-:S04]  /*0400*/  IMAD.WIDE.U32 R12, R15, 0x4, R6 ;  /* 0x000000040f0c7825 */ /* 0x000fc800078e0006 */
[----:B--2---:R-:W-:Y:S01]  /*0410*/  FADD R17, R2, R11 ;  /* 0x0000000b02117221 */ /* 0x004fe20000000000 */
[----:B------:R-:W-:-:S04]  /*0420*/  IMAD.WIDE.U32 R2, R15, 0x4, R4 ;  /* 0x000000040f027825 */ /* 0x000fc800078e0004 */
[----:B------:R0:W-:Y:S04]  /*0430*/  STG.E desc[UR4][R8.64], R17 ;  /* 0x0000001108007986 */ /* 0x0001e8000c101904 */
[----:B------:R-:W2:Y:S04]  /*0440*/  LDG.E R13, desc[UR4][R12.64] ;  /* 0x000000040c0d7981 */ /* 0x000ea8000c1e1900 */
[----:B------:R-:W2:Y:S01]  /*0450*/  LDG.E R14, desc[UR4][R2.64] ;  /* 0x00000004020e7981 */ /* 0x000ea2000c1e1900 */
[----:B------:R-:W-:-:S04]  /*0460*/  IMAD.IADD R21, R15, 0x1, R0 ;  /* 0x000000010f157824 */ /* 0x000fc800078e0200 */
[----:B------:R-:W-:-:S04]  /*0470*/  IMAD.WIDE.U32 R10, R21, 0x4, R4 ;  /* 0x00000004150a7825 */ /* 0x000fc800078e0004 */
[----:B--2---:R-:W-:Y:S01]  /*0480*/  FADD R19, R14, R13 ;  /* 0x0000000d0e137221 */ /* 0x004fe20000000000 */
[----:B------:R-:W-:-:S04]  /*0490*/  IMAD.WIDE.U32 R14, R21, 0x4, R6 ;  /* 0x00000004150e7825 */ /* 0x000fc800078e0006 */
[----:B------:R1:W-:Y:S04]  /*04a0*/  STG.E desc[UR4][R2.64], R19 ;  /* 0x0000001302007986 */ /* 0x0003e8000c101904 */
[----:B------:R-:W0:Y:S04]  /*04b0*/  LDG.E R15, desc[UR4][R14.64] ;  /* 0x000000040e0f7981 */ /* 0x000e28000c1e1900 */
[----:B------:R-:W0:Y:S01]  /*04c0*/  LDG.E R16, desc[UR4][R10.64] ;  /* 0x000000040a107981 */ /* 0x000e22000c1e1900 */
[----:B------:R-:W-:-:S05]  /*04d0*/  IADD3 R21, PT, PT, R21, R0, RZ ;  /* 0x0000000015157210 */ /* 0x000fca0007ffe0ff */
[----:B------:R-:W-:-:S04]  /*04e0*/  IMAD.WIDE.U32 R6, R21, 0x4, R6 ;  /* 0x0000000415067825 */ /* 0x000fc800078e0006 */
[----:B------:R-:W-:-:S04]  /*04f0*/  IMAD.WIDE.U32 R4, R21, 0x4, R4 ;  /* 0x0000000415047825 */ /* 0x000fc800078e0004 */
[----:B0-----:R-:W-:-:S05]  /*0500*/  FADD R9, R16, R15 ;  /* 0x0000000f10097221 */ /* 0x001fca0000000000 */
[----:B------:R2:W-:Y:S04]  /*0510*/  STG.E desc[UR4][R10.64], R9 ;  /* 0x000000090a007986 */ /* 0x0005e8000c101904 */
[----:B------:R-:W3:Y:S04]  /*0520*/  LDG.E R7, desc[UR4][R6.64] ;  /* 0x0000000406077981 */ /* 0x000ee8000c1e1900 */
[----:B------:R-:W3:Y:S01]  /*0530*/  LDG.E R8, desc[UR4][R4.64] ;  /* 0x0000000404087981 */ /* 0x000ee2000c1e1900 */
[----:B-1----:R-:W-:-:S04]  /*0540*/  IADD3 R3, PT, PT, R21, R0, RZ ;  /* 0x0000000015037210 */ /* 0x002fc80007ffe0ff */
[----:B------:R-:W-:Y:S01]  /*0550*/  ISETP.GE.AND P0, PT, R3, UR6, PT ;  /* 0x0000000603007c0c */ /* 0x000fe2000bf06270 */
[----:B---3--:R-:W-:-:S05]  /*0560*/  FADD R13, R8, R7 ;  /* 0x00000007080d7221 */ /* 0x008fca0000000000 */
[----:B------:R2:W-:Y:S07]  /*0570*/  STG.E desc[UR4][R4.64], R13 ;  /* 0x0000000d04007986 */ /* 0x0005ee000c101904 */
[----:B------:R-:W-:Y:S05]  /*0580*/  @!P0 BRA `(.L_x_3) ;  /* 0xfffffffc00808947 */ /* 0x000fea000383ffff */
[----:B------:R-:W-:Y:S05]  /*0590*/  EXIT ;  /* 0x000000000000794d */ /* 0x000fea0003800000 */
.L_x_4:
[----:B------:R-:W-:-:S00]  /*05a0*/  BRA `(.L_x_4) ;  /* 0xfffffffc00fc7947 */ /* 0x000fc0000383ffff */
[----:B------:R-:W-:-:S00]  /*05b0*/  NOP ;  /* 0x0000000000007918 */ /* 0x000fc00000000000 */
        /* <DEDUP_REMOVED lines=12> */
.L_x_18:


//--------------------- .text._Z3dotiiPfS_S_      --------------------------
	.section	.text._Z3dotiiPfS_S_,"ax",@progbits
	.align	128
        .global         _Z3dotiiPfS_S_
        .type           _Z3dotiiPfS_S_,@function
        .size           _Z3dotiiPfS_S_,(.L_x_19 - _Z3dotiiPfS_S_)
        .other          _Z3dotiiPfS_S_,@"STO_CUDA_ENTRY STV_DEFAULT"
_Z3dotiiPfS_S_:
.text._Z3dotiiPfS_S_:
[----:B------:R-:W-:Y:S01]  /*0000*/  LDC R1, c[0x0][0x37c] ;  /* 0x0000df00ff017b82 */ /* 0x000fe20000000800 */
[----:B------:R-:W0:Y:S01]  /*0010*/  S2R R0, SR_TID.X ;  /* 0x0000000000007919 */ /* 0x000e220000002100 */
[----:B------:R-:W0:Y:S01]  /*0020*/  LDCU UR5, c[0x0][0x380] ;  /* 0x00007000ff0577ac */ /* 0x000e220008000800 */
[----:B------:R-:W1:Y:S01]  /*0030*/  LDCU UR12, c[0x0][0x360] ;  /* 0x00006c00ff0c77ac */ /* 0x000e620008000800 */
[----:B0-----:R-:W-:-:S13]  /*0040*/  ISETP.GE.AND P0, PT, R0, UR5, PT ;  /* 0x0000000500007c0c */ /* 0x001fda000bf06270 */
[----:B-1----:R-:W-:Y:S05]  /*0050*/  @P0 EXIT ;  /* 0x000000000000094d */ /* 0x002fea0003800000 */
[----:B------:R-:W0:Y:S01]  /*0060*/  LDCU UR4, c[0x0][0x384] ;  /* 0x00007080ff0477ac */ /* 0x000e220008000800 */
[----:B------:R-:W1:Y:S01]  /*0070*/  LDCU.64 UR14, c[0x0][0x358] ;  /* 0x00006b00ff0e77ac */ /* 0x000e620008000a00 */
[----:B0-----:R-:W-:-:S09]  /*0080*/  UISETP.GE.AND UP0, UPT, UR4, 0x1, UPT ;  /* 0x000000010400788c */ /* 0x001fd2000bf06270 */
[----:B-1----:R-:W-:Y:S05]  /*0090*/  BRA.U !UP0, `(.L_x_5) ;  /* 0x0000000d08607547 */ /* 0x002fea000b800000 */
[----:B------:R-:W0:Y:S01]  /*00a0*/  LDCU.64 UR6, c[0x0][0x390] ;  /* 0x00007200ff0677ac */ /* 0x000e220008000a00 */
[----:B------:R-:W-:Y:S01]  /*00b0*/  BSSY.RECONVERGENT B0, `(.L_x_6) ;  /* 0x00000d5000007945 */ /* 0x000fe20003800200 */
[----:B------:R-:W-:Y:S02]  /*00c0*/  ULOP3.LUT UR8, UR4, 0xf, URZ, 0xc0, !UPT ;  /* 0x0000000f04087892 */ /* 0x000fe4000f8ec0ff */
[----:B------:R-:W-:Y:S02]  /*00d0*/  ULOP3.LUT UR9, UR4, 0x7, URZ, 0xc0, !UPT ;  /* 0x0000000704097892 */ /* 0x000fe4000f8ec0ff */
[----:B------:R-:W-:Y:S02]  /*00e0*/  ULOP3.LUT UR11, UR4, 0x7ffffff0, URZ, 0xc0, !UPT ;  /* 0x7ffffff0040b7892 */ /* 0x000fe4000f8ec0ff */
[----:B------:R-:W-:Y:S02]  /*00f0*/  UIADD3 UR10, UPT, UPT, UR9, -0x1, URZ ;  /* 0xffffffff090a7890 */ /* 0x000fe4000fffe0ff */
[----:B------:R-:W-:-:S02]  /*0100*/  ULOP3.LUT UR4, UR4, 0x3, URZ, 0xc0, !UPT ;  /* 0x0000000304047892 */ /* 0x000fc4000f8ec0ff */
[----:B------:R-:W-:Y:S02]  /*0110*/  UIADD3 UR13, UPT, UPT, -UR11, URZ, URZ ;  /* 0x000000ff0b0d7290 */ /* 0x000fe4000fffe1ff */
[----:B------:R-:W-:Y:S02]  /*0120*/  UISETP.GE.U32.AND UP1, UPT, UR10, 0x3, UPT ;  /* 0x000000030a00788c */ /* 0x000fe4000bf26070 */
[----:B0-----:R-:W-:-:S04]  /*0130*/  UIADD3 UR5, UP0, UPT, UR6, 0x20, URZ ;  /* 0x0000002006057890 */ /* 0x001fc8000ff1e0ff */
[----:B------:R-:W-:Y:S02]  /*0140*/  UIADD3.X UR6, UPT, UPT, URZ, UR7, URZ, UP0, !UPT ;  /* 0x00000007ff067290 */ /* 0x000fe400087fe4ff */
[----:B------:R-:W-:-:S04]  /*0150*/  UIADD3 UR7, UPT, UPT, UR8, -0x1, URZ ;  /* 0xffffffff08077890 */ /* 0x000fc8000fffe0ff */
[----:B------:R-:W-:-:S11]  /*0160*/  UISETP.GE.U32.AND UP0, UPT, UR7, 0x7, UPT ;  /* 0x000000070700788c */ /* 0x000fd6000bf06070 */
.L_x_12:
[----:B01234-:R-:W0:Y:S01]  /*0170*/  LDC.64 R2, c[0x0][0x398] ;  /* 0x0000e600ff027b82 */ /* 0x01fe220000000a00 */
[----:B------:R-:W1:Y:S01]  /*0180*/  LDCU UR7, c[0x0][0x384] ;  /* 0x00007080ff0777ac */ /* 0x000e620008000800 */
[----:B------:R-:W-:Y:S01]  /*0190*/  HFMA2 R7, -RZ, RZ, 0, 0 ;  /* 0x00000000ff077431 */ /* 0x000fe200000001ff */
[----:B------:R-:W-:Y:S01]  /*01a0*/  MOV R5, RZ ;  /* 0x000000ff00057202 */ /* 0x000fe20000000f00 */
[----:B-1----:R-:W-:Y:S02]  /*01b0*/  UISETP.GE.U32.AND UP2, UPT, UR7, 0x10, UPT ;  /* 0x000000100700788c */ /* 0x002fe4000bf46070 */
[C---:B------:R-:W-:Y:S02]  /*01c0*/  IMAD R4, R0.reuse, UR7, RZ ;  /* 0x0000000700047c24 */ /* 0x040fe4000f8e02ff */
[----:B0-----:R-:W-:-:S05]  /*01d0*/  IMAD.WIDE.U32 R2, R0, 0x4, R2 ;  /* 0x0000000400027825 */ /* 0x001fca00078e0002 */
[----:B------:R0:W-:Y:S01]  /*01e0*/  STG.E desc[UR14][R2.64], RZ ;  /* 0x000000ff02007986 */ /* 0x0001e2000c10190e */
[----:B------:R-:W-:Y:S05]  /*01f0*/  BRA.U !UP2, `(.L_x_7) ;  /* 0x000000050a507547 */ /* 0x000fea000b800000 */
[----:B------:R-:W1:Y:S01]  /*0200*/  LDC.64 R6, c[0x0][0x388] ;  /* 0x0000e200ff067b82 */ /* 0x000e620000000a00 */
[----:B------:R-:W-:Y:S01]  /*0210*/  MOV R5, RZ ;  /* 0x000000ff00057202 */ /* 0x000fe20000000f00 */
[----:B------:R-:W-:Y:S01]  /*0220*/  IMAD.U32 R11, RZ, RZ, UR5 ;  /* 0x00000005ff0b7e24 */ /* 0x000fe2000f8e00ff */
[----:B------:R-:W-:Y:S01]  /*0230*/  MOV R12, UR6 ;  /* 0x00000006000c7c02 */ /* 0x000fe20008000f00 */
[----:B------:R-:W-:Y:S02]  /*0240*/  IMAD.U32 R10, RZ, RZ, UR13 ;  /* 0x0000000dff0a7e24 */ /* 0x000fe4000f8e00ff */
[----:B-1----:R-:W-:-:S03]  /*0250*/  IMAD.WIDE.U32 R6, R4, 0x4, R6 ;  /* 0x0000000404067825 */ /* 0x002fc600078e0006 */
[----:B------:R-:W-:-:S04]  /*0260*/  IADD3 R14, P0, PT, R6, 0x20, RZ ;  /* 0x00000020060e7810 */ /* 0x000fc80007f1e0ff */
[----:B------:R-:W-:-:S09]  /*0270*/  IADD3.X R15, PT, PT, RZ, R7, RZ, P0, !PT ;  /* 0x00000007ff0f7210 */ /* 0x000fd200007fe4ff */
.L_x_8:
[----:B------:R-:W-:Y:S01]  /*0280*/  MOV R8, R14 ;  /* 0x0000000e00087202 */ /* 0x000fe20000000f00 */
[----:B------:R-:W-:Y:S01]  /*0290*/  IMAD.MOV.U32 R6, RZ, RZ, R11 ;  /* 0x000000ffff067224 */ /* 0x000fe200078e000b */
[----:B------:R-:W-:Y:S02]  /*02a0*/  MOV R9, R15 ;  /* 0x0000000f00097202 */ /* 0x000fe40000000f00 */
[----:B------:R-:W-:-:S03]  /*02b0*/  MOV R7, R12 ;  /* 0x0000000c00077202 */ /* 0x000fc60000000f00 */
[----:B--2---:R-:W2:Y:S04]  /*02c0*/  LDG.E R12, desc[UR14][R8.64+-0x20] ;  /* 0xffffe00e080c7981 */ /* 0x004ea8000c1e1900 */
[----:B------:R-:W2:Y:S02]  /*02d0*/  LDG.E R11, desc[UR14][R6.64+-0x20] ;  /* 0xffffe00e060b7981 */ /* 0x000ea4000c1e1900 */
[----:B--2---:R-:W-:-:S05]  /*02e0*/  FFMA R11, R12, R11, R5 ;  /* 0x0000000b0c0b7223 */ /* 0x004fca0000000005 */
[----:B------:R1:W-:Y:S04]  /*02f0*/  STG.E desc[UR14][R2.64], R11 ;  /* 0x0000000b02007986 */ /* 0x0003e8000c10190e */
[----:B------:R-:W2:Y:S04]  /*0300*/  LDG.E R12, desc[UR14][R8.64+-0x1c] ;  /* 0xffffe40e080c7981 */ /* 0x000ea8000c1e1900 */
[----:B------:R-:W2:Y:S02]  /*0310*/  LDG.E R5, desc[UR14][R6.64+-0x1c] ;  /* 0xffffe40e06057981 */ /* 0x000ea4000c1e1900 */
[----:B--2---:R-:W-:-:S05]  /*0320*/  FFMA R5, R12, R5, R11 ;  /* 0x000000050c057223 */ /* 0x004fca000000000b */
[----:B------:R2:W-:Y:S04]  /*0330*/  STG.E desc[UR14][R2.64], R5 ;  /* 0x0000000502007986 */ /* 0x0005e8000c10190e */
[----:B------:R-:W3:Y:S04]  /*0340*/  LDG.E R12, desc[UR14][R8.64+-0x18] ;  /* 0xffffe80e080c7981 */ /* 0x000ee8000c1e1900 */
[----:B------:R-:W3:Y:S02]  /*0350*/  LDG.E R13, desc[UR14][R6.64+-0x18] ;  /* 0xffffe80e060d7981 */ /* 0x000ee4000c1e1900 */
[----:B---3--:R-:W-:-:S05]  /*0360*/  FFMA R13, R12, R13, R5 ;  /* 0x0000000d0c0d7223 */ /* 0x008fca0000000005 */
[----:B------:R3:W-:Y:S04]  /*0370*/  STG.E desc[UR14][R2.64], R13 ;  /* 0x0000000d02007986 */ /* 0x0007e8000c10190e */
[----:B------:R-:W1:Y:S04]  /*0380*/  LDG.E R12, desc[UR14][R8.64+-0x14] ;  /* 0xffffec0e080c7981 */ /* 0x000e68000c1e1900 */
[----:B------:R-:W1:Y:S02]  /*0390*/  LDG.E R14, desc[UR14][R6.64+-0x14] ;  /* 0xffffec0e060e7981 */ /* 0x000e64000c1e1900 */
[----:B-1----:R-:W-:-:S05]  /*03a0*/  FFMA R11, R12, R14, R13 ;  /* 0x0000000e0c0b7223 */ /* 0x002fca000000000d */
        /* <DEDUP_REMOVED lines=37> */
[----:B------:R-:W4:Y:S04]  /*0600*/  LDG.E R12, desc[UR14][R8.64+0x14] ;  /* 0x0000140e080c7981 */ /* 0x000f28000c1e1900 */
[----:B------:R-:W4:Y:S02]  /*0610*/  LDG.E R14, desc[UR14][R6.64+0x14] ;  /* 0x0000140e060e7981 */ /* 0x000f24000c1e1900 */
[----:B----4-:R-:W-:-:S05]  /*0620*/  FFMA R15, R12, R14, R11 ;  /* 0x0000000e0c0f7223 */ /* 0x010fca000000000b */
[----:B------:R4:W-:Y:S04]  /*0630*/  STG.E desc[UR14][R2.64], R15 ;  /* 0x0000000f02007986 */ /* 0x0009e8000c10190e */
[----:B------:R-:W3:Y:S04]  /*0640*/  LDG.E R12, desc[UR14][R8.64+0x18] ;  /* 0x0000180e080c7981 */ /* 0x000ee8000c1e1900 */
[----:B--2---:R-:W3:Y:S02]  /*0650*/  LDG.E R5, desc[UR14][R6.64+0x18] ;  /* 0x0000180e06057981 */ /* 0x004ee4000c1e1900 */
[----:B---3--:R-:W-:-:S05]  /*0660*/  FFMA R13, R12, R5, R15 ;  /* 0x000000050c0d7223 */ /* 0x008fca000000000f */
[----:B------:R2:W-:Y:S04]  /*0670*/  STG.E desc[UR14][R2.64], R13 ;  /* 0x0000000d02007986 */ /* 0x0005e8000c10190e */
[----:B------:R-:W3:Y:S04]  /*0680*/  LDG.E R12, desc[UR14][R8.64+0x1c] ;  /* 0x00001c0e080c7981 */ /* 0x000ee8000c1e1900 */
[----:B------:R-:W3:Y:S01]  /*0690*/  LDG.E R5, desc[UR14][R6.64+0x1c] ;  /* 0x00001c0e06057981 */ /* 0x000ee2000c1e1900 */
[----:B------:R-:W-:Y:S02]  /*06a0*/  IADD3 R10, PT, PT, R10, 0x10, RZ ;  /* 0x000000100a0a7810 */ /* 0x000fe40007ffe0ff */
[----:B-1----:R-:W-:-:S02]  /*06b0*/  IADD3 R11, P2, PT, R6, 0x40, RZ ;  /* 0x00000040060b7810 */ /* 0x002fc40007f5e0ff */
[----:B------:R-:W-:Y:S02]  /*06c0*/  ISETP.NE.AND P0, PT, R10, RZ, PT ;  /* 0x000000ff0a00720c */ /* 0x000fe40003f05270 */
[----:B------:R-:W-:-:S04]  /*06d0*/  IADD3 R14, P1, PT, R8, 0x40, RZ ;  /* 0x00000040080e7810 */ /* 0x000fc80007f3e0ff */
[----:B----4-:R-:W-:Y:S01]  /*06e0*/  IADD3.X R15, PT, PT, RZ, R9, RZ, P1, !PT ;  /* 0x00000009ff0f7210 */ /* 0x010fe20000ffe4ff */
[----:B---3--:R-:W-:Y:S01]  /*06f0*/  FFMA R5, R12, R5, R13 ;  /* 0x000000050c057223 */ /* 0x008fe2000000000d */
[----:B------:R-:W-:-:S04]  /*0700*/  IMAD.X R12, RZ, RZ, R7, P2 ;  /* 0x000000ffff0c7224 */ /* 0x000fc800010e0607 */
[----:B------:R2:W-:Y:S01]  /*0710*/  STG.E desc[UR14][R2.64], R5 ;  /* 0x0000000502007986 */ /* 0x0005e2000c10190e */
[----:B------:R-:W-:Y:S05]  /*0720*/  @P0 BRA `(.L_x_8) ;  /* 0xfffffff800d40947 */ /* 0x000fea000383ffff */
[----:B------:R-:W-:-:S07]  /*0730*/  MOV R7, UR11 ;  /* 0x0000000b00077c02 */ /* 0x000fce0008000f00 */
.L_x_7:
[----:B------:R-:W-:-:S09]  /*0740*/  UISETP.NE.AND UP2, UPT, UR8, URZ, UPT ;  /* 0x000000ff0800728c */ /* 0x000fd2000bf45270 */
[----:B------:R-:W-:Y:S05]  /*0750*/  BRA.U !UP2, `(.L_x_9) ;  /* 0x000000050a987547 */ /* 0x000fea000b800000 */
[----:B------:R-:W-:Y:S01]  /*0760*/  UISETP.NE.AND UP2, UPT, UR9, URZ, UPT ;  /* 0x000000ff0900728c */ /* 0x000fe2000bf45270 */
[----:B------:R-:W-:Y:S10]  /*0770*/  BRA.U !UP0, `(.L_x_10) ;  /* 0x0000000108ac7547 */ /* 0x000ff4000b800000 */
[----:B--2---:R-:W1:Y:S01]  /*0780*/  LDC.64 R12, c[0x0][0x388] ;  /* 0x0000e200ff0c7b82 */ /* 0x004e620000000a00 */
[----:B------:R-:W-:Y:S01]  /*0790*/  IADD3 R11, PT, PT, R4, R7, RZ ;  /* 0x00000007040b7210 */ /* 0x000fe20007ffe0ff */
[----:B------:R-:W2:Y:S06]  /*07a0*/  LDCU.64 UR16, c[0x0][0x388] ;  /* 0x00007100ff1077ac */ /* 0x000eac0008000a00 */
[----:B------:R-:W3:Y:S01]  /*07b0*/  LDC.64 R8, c[0x0][0x390] ;  /* 0x0000e400ff087b82 */ /* 0x000ee20000000a00 */
[----:B-1----:R-:W-:-:S06]  /*07c0*/  IMAD.WIDE.U32 R12, R11, 0x4, R12 ;  /* 0x000000040b0c7825 */ /* 0x002fcc00078e000c */
[----:B------:R-:W4:Y:S01]  /*07d0*/  LDG.E R12, desc[UR14][R12.64] ;  /* 0x0000000e0c0c7981 */ /* 0x000f22000c1e1900 */
[----:B---3--:R-:W-:-:S05]  /*07e0*/  IMAD.WIDE.U32 R8, R7, 0x4, R8 ;  /* 0x0000000407087825 */ /* 0x008fca00078e0008 */
[----:B------:R-:W4:Y:S01]  /*07f0*/  LDG.E R6, desc[UR14][R8.64] ;  /* 0x0000000e08067981 */ /* 0x000f22000c1e1900 */
[----:B------:R-:W-:-:S04]  /*0800*/  IADD3 R11, P0, PT, R4, R7, RZ ;  /* 0x00000007040b7210 */ /* 0x000fc80007f1e0ff */
[----:B------:R-:W-:Y:S02]  /*0810*/  IADD3.X R14, PT, PT, RZ, RZ, RZ, P0, !PT ;  /* 0x000000ffff0e7210 */ /* 0x000fe400007fe4ff */
[----:B--2---:R-:W-:-:S04]  /*0820*/  LEA R10, P0, R11, UR16, 0x2 ;  /* 0x000000100b0a7c11 */ /* 0x004fc8000f8010ff */
[----:B------:R-:W-:Y:S01]  /*0830*/  LEA.HI.X R11, R11, UR17, R14, 0x2, P0 ;  /* 0x000000110b0b7c11 */ /* 0x000fe200080f140e */
[----:B----4-:R-:W-:-:S05]  /*0840*/  FFMA R5, R12, R6, R5 ;  /* 0x000000060c057223 */ /* 0x010fca0000000005 */
        /* <DEDUP_REMOVED lines=21> */
[----:B------:R-:W2:Y:S04]  /*09a0*/  LDG.E R6, desc[UR14][R10.64+0x18] ;  /* 0x0000180e0a067981 */ /* 0x000ea8000c1e1900 */
[----:B------:R-:W2:Y:S02]  /*09b0*/  LDG.E R12, desc[UR14][R8.64+0x18] ;  /* 0x0000180e080c7981 */ /* 0x000ea4000c1e1900 */
[----:B--2---:R-:W-:-:S05]  /*09c0*/  FFMA R17, R6, R12, R15 ;  /* 0x0000000c06117223 */ /* 0x004fca000000000f */
[----:B------:R4:W-:Y:S04]  /*09d0*/  STG.E desc[UR14][R2.64], R17 ;  /* 0x0000001102007986 */ /* 0x0009e8000c10190e */
[----:B------:R-:W2:Y:S04]  /*09e0*/  LDG.E R6, desc[UR14][R10.64+0x1c] ;  /* 0x00001c0e0a067981 */ /* 0x000ea8000c1e1900 */
[----:B-1----:R-:W2:Y:S01]  /*09f0*/  LDG.E R5, desc[UR14][R8.64+0x1c] ;  /* 0x00001c0e08057981 */ /* 0x002ea2000c1e1900 */
[----:B------:R-:W-:Y:S02]  /*0a00*/  VIADD R7, R7, 0x8 ;  /* 0x0000000807077836 */ /* 0x000fe40000000000 */
[----:B--2---:R-:W-:-:S05]  /*0a10*/  FFMA R5, R6, R5, R17 ;  /* 0x0000000506057223 */ /* 0x004fca0000000011 */
[----:B------:R4:W-:Y:S02]  /*0a20*/  STG.E desc[UR14][R2.64], R5 ;  /* 0x0000000502007986 */ /* 0x0009e4000c10190e */
.L_x_10:
[----:B------:R-:W-:Y:S05]  /*0a30*/  BRA.U !UP2, `(.L_x_9) ;  /* 0x000000010ae07547 */ /* 0x000fea000b800000 */
[----:B------:R-:W-:Y:S01]  /*0a40*/  UISETP.NE.AND UP2, UPT, UR4, URZ, UPT ;  /* 0x000000ff0400728c */ /* 0x000fe2000bf45270 */
[----:B------:R-:W-:Y:S10]  /*0a50*/  BRA.U !UP1, `(.L_x_11) ;  /* 0x00000001096c7547 */ /* 0x000ff4000b800000 */
[----:B------:R-:W1:Y:S01]  /*0a60*/  LDC.64 R8, c[0x0][0x388] ;  /* 0x0000e200ff087b82 */ /* 0x000e620000000a00 */
[----:B--2-4-:R-:W-:Y:S01]  /*0a70*/  IADD3 R13, PT, PT, R4, R7, RZ ;  /* 0x00000007040d7210 */ /* 0x014fe20007ffe0ff */
        /* <DEDUP_REMOVED lines=16> */
[----:B------:R-:W2:Y:S04]  /*0b80*/  LDG.E R6, desc[UR14][R10.64+0x8] ;  /* 0x0000080e0a067981 */ /* 0x000ea8000c1e1900 */
[----:B------:R-:W2:Y:S02]  /*0b90*/  LDG.E R12, desc[UR14][R8.64+0x8] ;  /* 0x0000080e080c7981 */ /* 0x000ea4000c1e1900 */
[----:B--2---:R-:W-:-:S05]  /*0ba0*/  FFMA R15, R6, R12, R13 ;  /* 0x0000000c060f7223 */ /* 0x004fca000000000d */
[----:B------:R3:W-:Y:S04]  /*0bb0*/  STG.E desc[UR14][R2.64], R15 ;  /* 0x0000000f02007986 */ /* 0x0007e8000c10190e */
[----:B------:R-:W1:Y:S04]  /*0bc0*/  LDG.E R6, desc[UR14][R10.64+0xc] ;  /* 0x00000c0e0a067981 */ /* 0x000e68000c1e1900 */
[----:B------:R-:W1:Y:S01]  /*0bd0*/  LDG.E R12, desc[UR14][R8.64+0xc] ;  /* 0x00000c0e080c7981 */ /* 0x000e62000c1e1900 */
[----:B------:R-:W-:Y:S01]  /*0be0*/  IADD3 R7, PT, PT, R7, 0x4, RZ ;  /* 0x0000000407077810 */ /* 0x000fe20007ffe0ff */
[----:B-1----:R-:W-:-:S05]  /*0bf0*/  FFMA R5, R6, R12, R15 ;  /* 0x0000000c06057223 */ /* 0x002fca000000000f */
[----:B------:R3:W-:Y:S02]  /*0c00*/  STG.E desc[UR14][R2.64], R5 ;  /* 0x0000000502007986 */ /* 0x0007e4000c10190e */
.L_x_11:
[----:B------:R-:W-:Y:S05]  /*0c10*/  BRA.U !UP2, `(.L_x_9) ;  /* 0x000000010a687547 */ /* 0x000fea000b800000 */
[----:B------:R-:W1:Y:S01]  /*0c20*/  LDC.64 R10, c[0x0][0x388] ;  /* 0x0000e200ff0a7b82 */ /* 0x000e620000000a00 */
[----:B--234-:R-:W-:-:S07]  /*0c30*/  IMAD.IADD R13, R4, 0x1, R7 ;  /* 0x00000001040d7824 */ /* 0x01cfce00078e0207 */
[----:B------:R-:W2:Y:S01]  /*0c40*/  LDC.64 R8, c[0x0][0x390] ;  /* 0x0000e400ff087b82 */ /* 0x000ea20000000a00 */
[----:B-1----:R-:W-:-:S06]  /*0c50*/  IMAD.WIDE.U32 R10, R13, 0x4, R10 ;  /* 0x000000040d0a7825 */ /* 0x002fcc00078e000a */
[----:B------:R-:W3:Y:S01]  /*0c60*/  LDG.E R10, desc[UR14][R10.64] ;  /* 0x0000000e0a0a7981 */ /* 0x000ee2000c1e1900 */
[----:B--2---:R-:W-:-:S05]  /*0c70*/  IMAD.WIDE.U32 R8, R7, 0x4, R8 ;  /* 0x0000000407087825 */ /* 0x004fca00078e0008 */
[----:B------:R-:W3:Y:S01]  /*0c80*/  LDG.E R6, desc[UR14][R8.64] ;  /* 0x0000000e08067981 */ /* 0x000ee2000c1e1900 */
[----:B------:R-:W-:Y:S01]  /*0c90*/  UISETP.NE.AND UP2, UPT, UR4, 0x1, UPT ;  /* 0x000000010400788c */ /* 0x000fe2000bf45270 */
[----:B---3--:R-:W-:-:S05]  /*0ca0*/  FFMA R13, R10, R6, R5 ;  /* 0x000000060a0d7223 */ /* 0x008fca0000000005 */
[----:B------:R1:W-:Y:S03]  /*0cb0*/  STG.E desc[UR14][R2.64], R13 ;  /* 0x0000000d02007986 */ /* 0x0003e6000c10190e */
[----:B------:R-:W-:Y:S05]  /*0cc0*/  BRA.U !UP2, `(.L_x_9) ;  /* 0x000000010a3c7547 */ /* 0x000fea000b800000 */
[----:B------:R-:W2:Y:S01]  /*0cd0*/  LDCU.64 UR16, c[0x0][0x388] ;  /* 0x00007100ff1077ac */ /* 0x000ea20008000a00 */
[----:B------:R-:W-:-:S04]  /*0ce0*/  IADD3 R7, P0, PT, R4, R7, RZ ;  /* 0x0000000704077210 */ /* 0x000fc80007f1e0ff */
[----:B------:R-:W-:Y:S02]  /*0cf0*/  IADD3.X R6, PT, PT, RZ, RZ, RZ, P0, !PT ;  /* 0x000000ffff067210 */ /* 0x000fe400007fe4ff */
[----:B--2---:R-:W-:-:S04]  /*0d00*/  LEA R4, P0, R7, UR16, 0x2 ;  /* 0x0000001007047c11 */ /* 0x004fc8000f8010ff */
[----:B------:R-:W-:Y:S02]  /*0d10*/  LEA.HI.X R5, R7, UR17, R6, 0x2, P0 ;  /* 0x0000001107057c11 */ /* 0x000fe400080f1406 */
[----:B------:R-:W2:Y:S04]  /*0d20*/  LDG.E R7, desc[UR14][R8.64+0x4] ;  /* 0x0000040e08077981 */ /* 0x000ea8000c1e1900 */
[----:B------:R-:W2:Y:S01]  /*0d30*/  LDG.E R6, desc[UR14][R4.64+0x4] ;  /* 0x0000040e04067981 */ /* 0x000ea2000c1e1900 */
[----:B------:R-:W-:Y:S01]  /*0d40*/  UISETP.NE.AND UP2, UPT, UR4, 0x2, UPT ;  /* 0x000000020400788c */ /* 0x000fe2000bf45270 */
[----:B--2---:R-:W-:-:S05]  /*0d50*/  FFMA R7, R6, R7, R13 ;  /* 0x0000000706077223 */ /* 0x004fca000000000d */
[----:B------:R2:W-:Y:S03]  /*0d60*/  STG.E desc[UR14][R2.64], R7 ;  /* 0x0000000702007986 */ /* 0x0005e6000c10190e */
[----:B------:R-:W-:Y:S05]  /*0d70*/  BRA.U !UP2, `(.L_x_9) ;  /* 0x000000010a107547 */ /* 0x000fea000b800000 */
[----:B------:R-:W2:Y:S04]  /*0d80*/  LDG.E R4, desc[UR14][R4.64+0x8] ;  /* 0x0000080e04047981 */ /* 0x000ea8000c1e1900 */
[----:B------:R-:W2:Y:S02]  /*0d90*/  LDG.E R9, desc[UR14][R8.64+0x8] ;  /* 0x0000080e08097981 */ /* 0x000ea4000c1e1900 */
[----:B--2---:R-:W-:-:S05]  /*0da0*/  FFMA R7, R4, R9, R7 ;  /* 0x0000000904077223 */ /* 0x004fca0000000007 */
[----:B------:R2:W-:Y:S02]  /*0db0*/  STG.E desc[UR14][R2.64], R7 ;  /* 0x0000000702007986 */ /* 0x0005e4000c10190e */
.L_x_9:
[----:B------:R-:W5:Y:S01]  /*0dc0*/  LDCU UR7, c[0x0][0x380] ;  /* 0x00007000ff0777ac */ /* 0x000f620008000800 */
[----:B------:R-:W-:-:S04]  /*0dd0*/  IADD3 R0, PT, PT, R0, UR12, RZ ;  /* 0x0000000c00007c10 */ /* 0x000fc8000fffe0ff */
[----:B-----5:R-:W-:-:S13]  /*0de0*/  ISETP.GE.AND P0, PT, R0, UR7, PT ;  /* 0x0000000700007c0c */ /* 0x020fda000bf06270 */
[----:B------:R-:W-:Y:S05]  /*0df0*/  @!P0 BRA `(.L_x_12) ;  /* 0xfffffff000dc8947 */ /* 0x000fea000383ffff */
[----:B------:R-:W-:Y:S05]  /*0e00*/  BSYNC.RECONVERGENT B0 ;  /* 0x0000000000007941 */ /* 0x000fea0003800200 */
.L_x_6:
[----:B------:R-:W-:Y:S05]  /*0e10*/  EXIT ;  /* 0x000000000000794d */ /* 0x000fea0003800000 */
.L_x_5:
[----:B------:R-:W0:Y:S01]  /*0e20*/  I2F.U32.RP R7, UR12 ;  /* 0x0000000c00077d06 */ /* 0x000e220008209000 */
[----:B------:R-:W-:Y:S01]  /*0e30*/  IADD3 R4, PT, PT, R0, UR12, RZ ;  /* 0x0000000c00047c10 */ /* 0x000fe2000fffe0ff */
[----:B------:R-:W-:Y:S01]  /*0e40*/  BSSY.RECONVERGENT B0, `(.L_x_13) ;  /* 0x0000026000007945 */ /* 0x000fe20003800200 */
[----:B------:R-:W-:Y:S02]  /*0e50*/  ISETP.NE.U32.AND P2, PT, RZ, UR12, PT ;  /* 0x0000000cff007c0c */ /* 0x000fe4000bf45070 */
[C---:B------:R-:W-:Y:S02]  /*0e60*/  ISETP.GE.U32.AND P0, PT, R4.reuse, UR5, PT ;  /* 0x0000000504007c0c */ /* 0x040fe4000bf06070 */
[----:B------:R-:W-:Y:S02]  /*0e70*/  VIMNMX.U32 R5, PT, PT, R4, UR5, !PT ;  /* 0x0000000504057c48 */ /* 0x000fe4000ffe0000 */
[----:B------:R-:W-:-:S04]  /*0e80*/  SEL R6, RZ, 0x1, P0 ;  /* 0x00000001ff067807 */ /* 0x000fc80000000000 */
[----:B------:R-:W-:Y:S01]  /*0e90*/  IADD3 R5, PT, PT, R5, -R4, -R6 ;  /* 0x8000000405057210 */ /* 0x000fe20007ffe806 */
[----:B0-----:R-:W0:Y:S02]  /*0ea0*/  MUFU.RCP R7, R7 ;  /* 0x0000000700077308 */ /* 0x001e240000001000 */
[----:B0-----:R-:W-:-:S06]  /*0eb0*/  IADD3 R2, PT, PT, R7, 0xffffffe, RZ ;  /* 0x0ffffffe07027810 */ /* 0x001fcc0007ffe0ff */
[----:B------:R0:W1:Y:S02]  /*0ec0*/  F2I.FTZ.U32.TRUNC.NTZ R3, R2 ;  /* 0x0000000200037305 */ /* 0x000064000021f000 */
[----:B0-----:R-:W-:Y:S02]  /*0ed0*/  HFMA2 R2, -RZ, RZ, 0, 0 ;  /* 0x00000000ff027431 */ /* 0x001fe400000001ff */
[----:B-1----:R-:W-:-:S04]  /*0ee0*/  IMAD.MOV R9, RZ, RZ, -R3 ;  /* 0x000000ffff097224 */ /* 0x002fc800078e0a03 */
[----:B------:R-:W-:-:S04]  /*0ef0*/  IMAD R9, R9, UR12, RZ ;  /* 0x0000000c09097c24 */ /* 0x000fc8000f8e02ff */
[----:B------:R-:W-:-:S06]  /*0f00*/  IMAD.HI.U32 R8, R3, R9, R2 ;  /* 0x0000000903087227 */ /* 0x000fcc00078e0002 */
[----:B------:R-:W-:-:S05]  /*0f10*/  IMAD.HI.U32 R7, R8, R5, RZ ;  /* 0x0000000508077227 */ /* 0x000fca00078e00ff */
[----:B------:R-:W-:-:S05]  /*0f20*/  IADD3 R2, PT, PT, -R7, RZ, RZ ;  /* 0x000000ff07027210 */ /* 0x000fca0007ffe1ff */
[----:B------:R-:W-:Y:S02]  /*0f30*/  IMAD R5, R2, UR12, R5 ;  /* 0x0000000c02057c24 */ /* 0x000fe4000f8e0205 */
[----:B------:R-:W0:Y:S03]  /*0f40*/  LDC.64 R2, c[0x0][0x398] ;  /* 0x0000e600ff027b82 */ /* 0x000e260000000a00 */
[----:B------:R-:W-:-:S13]  /*0f50*/  ISETP.GE.U32.AND P0, PT, R5, UR12, PT ;  /* 0x0000000c05007c0c */ /* 0x000fda000bf06070 */
[----:B------:R-:W-:Y:S01]  /*0f60*/  @P0 VIADD R5, R5, -UR12 ;  /* 0x8000000c05050c36 */ /* 0x000fe20008000000 */
[----:B------:R-:W-:-:S04]  /*0f70*/  @P0 IADD3 R7, PT, PT, R7, 0x1, RZ ;  /* 0x0000000107070810 */ /* 0x000fc80007ffe0ff */
[----:B------:R-:W-:-:S13]  /*0f80*/  ISETP.GE.U32.AND P1, PT, R5, UR12, PT ;  /* 0x0000000c05007c0c */ /* 0x000fda000bf26070 */
[----:B------:R-:W-:Y:S02]  /*0f90*/  @P1 IADD3 R7, PT, PT, R7, 0x1, RZ ;  /* 0x0000000107071810 */ /* 0x000fe40007ffe0ff */
[----:B------:R-:W-:-:S04]  /*0fa0*/  @!P2 LOP3.LUT R7, RZ, UR12, RZ, 0x33, !PT ;  /* 0x0000000cff07ac12 */ /* 0x000fc8000f8e33ff */
[----:B------:R-:W-:-:S04]  /*0fb0*/  IADD3 R4, PT, PT, R6, R7, RZ ;  /* 0x0000000706047210 */ /* 0x000fc80007ffe0ff */
[C---:B------:R-:W-:Y:S02]  /*0fc0*/  LOP3.LUT R5, R4.reuse, 0x3, RZ, 0xc0, !PT ;  /* 0x0000000304057812 */ /* 0x040fe400078ec0ff */
[----:B------:R-:W-:Y:S02]  /*0fd0*/  ISETP.GE.U32.AND P1, PT, R4, 0x3, PT ;  /* 0x000000030400780c */ /* 0x000fe40003f26070 */
[----:B------:R-:W-:-:S13]  /*0fe0*/  ISETP.NE.AND P0, PT, R5, 0x3, PT ;  /* 0x000000030500780c */ /* 0x000fda0003f05270 */
[----:B0-----:R-:W-:Y:S05]  /*0ff0*/  @!P0 BRA `(.L_x_14) ;  /* 0x0000000000288947 */ /* 0x001fea0003800000 */
[----:B------:R-:W0:Y:S01]  /*1000*/  LDC.64 R6, c[0x0][0x398] ;  /* 0x0000e600ff067b82 */ /* 0x000e220000000a00 */
[----:B------:R-:W-:Y:S01]  /*1010*/  VIADD R4, R4, 0x1 ;  /* 0x0000000104047836 */ /* 0x000fe20000000000 */
[----:B------:R-:W-:-:S04]  /*1020*/  MOV R8, RZ ;  /* 0x000000ff00087202 */ /* 0x000fc80000000f00 */
[----:B------:R-:W-:-:S07]  /*1030*/  LOP3.LUT R9, R4, 0x3, RZ, 0xc0, !PT ;  /* 0x0000000304097812 */ /* 0x000fce00078ec0ff */
.L_x_15:
[----:B0-----:R-:W-:Y:S01]  /*1040*/  IMAD.WIDE.U32 R4, R0, 0x4, R6 ;  /* 0x0000000400047825 */ /* 0x001fe200078e0006 */
[----:B------:R-:W-:Y:S02]  /*1050*/  IADD3 R8, PT, PT, R8, 0x1, RZ ;  /* 0x0000000108087810 */ /* 0x000fe40007ffe0ff */
[----:B------:R-:W-:Y:S02]  /*1060*/  IADD3 R0, PT, PT, R0, UR12, RZ ;  /* 0x0000000c00007c10 */ /* 0x000fe4000fffe0ff */
[----:B------:R1:W-:Y:S01]  /*1070*/  STG.E desc[UR14][R4.64], RZ ;  /* 0x000000ff04007986 */ /* 0x0003e2000c10190e */
[----:B------:R-:W-:-:S13]  /*1080*/  ISETP.NE.AND P0, PT, R8, R9, PT ;  /* 0x000000090800720c */ /* 0x000fda0003f05270 */
[----:B-1----:R-:W-:Y:S05]  /*1090*/  @P0 BRA `(.L_x_15) ;  /* 0xfffffffc00e80947 */ /* 0x002fea000383ffff */
.L_x_14:
[----:B------:R-:W-:Y:S05]  /*10a0*/  BSYNC.RECONVERGENT B0 ;  /* 0x0000000000007941 */ /* 0x000fea0003800200 */
.L_x_13:
[----:B------:R-:W-:Y:S05]  /*10b0*/  @!P1 EXIT ;  /* 0x000000000000994d */ /* 0x000fea0003800000 */
.L_x_16:
[C---:B------:R-:W-:Y:S02]  /*10c0*/  VIADD R5, R0.reuse, UR12 ;  /* 0x0000000c00057c36 */ /* 0x040fe40008000000 */
[----:B------:R-:W-:-:S03]  /*10d0*/  IMAD.WIDE.U32 R10, R0, 0x4, R2 ;  /* 0x00000004000a7825 */ /* 0x000fc600078e0002 */
[C---:B------:R-:W-:Y:S01]  /*10e0*/  IADD3 R7, PT, PT, R5.reuse, UR12, RZ ;  /* 0x0000000c05077c10 */ /* 0x040fe2000fffe0ff */
[--C-:B------:R-:W-:Y:S01]  /*10f0*/  IMAD.WIDE.U32 R4, R5, 0x4, R2.reuse ;  /* 0x0000000405047825 */ /* 0x100fe200078e0002 */
[----:B------:R0:W-:Y:S02]  /*1100*/  STG.E desc[UR14][R10.64], RZ ;  /* 0x000000ff0a007986 */ /* 0x0001e4000c10190e */
[C---:B------:R-:W-:Y:S01]  /*1110*/  IADD3 R13, PT, PT, R7.reuse, UR12, RZ ;  /* 0x0000000c070d7c10 */ /* 0x040fe2000fffe0ff */
[--C-:B------:R-:W-:Y:S01]  /*1120*/  IMAD.WIDE.U32 R6, R7, 0x4, R2.reuse ;  /* 0x0000000407067825 */ /* 0x100fe200078e0002 */
[----:B------:R0:W-:Y:S02]  /*1130*/  STG.E desc[UR14][R4.64], RZ ;  /* 0x000000ff04007986 */ /* 0x0001e4000c10190e */
[C---:B------:R-:W-:Y:S01]  /*1140*/  IADD3 R0, PT, PT, R13.reuse, UR12, RZ ;  /* 0x0000000c0d007c10 */ /* 0x040fe2000fffe0ff */
[----:B------:R-:W-:Y:S01]  /*1150*/  IMAD.WIDE.U32 R8, R13, 0x4, R2 ;  /* 0x000000040d087825 */ /* 0x000fe200078e0002 */
[----:B------:R0:W-:Y:S02]  /*1160*/  STG.E desc[UR14][R6.64], RZ ;  /* 0x000000ff06007986 */ /* 0x0001e4000c10190e */
[----:B------:R-:W-:-:S02]  /*1170*/  ISETP.GE.AND P0, PT, R0, UR5, PT ;  /* 0x0000000500007c0c */ /* 0x000fc4000bf06270 */
[----:B------:R0:W-:Y:S11]  /*1180*/  STG.E desc[UR14][R8.64], RZ ;  /* 0x000000ff08007986 */ /* 0x0001f6000c10190e */
[----:B0-----:R-:W-:Y:S05]  /*1190*/  @!P0 BRA `(.L_x_16) ;  /* 0xfffffffc00c88947 */ /* 0x001fea000383ffff */
[----:B------:R-:W-:Y:S05]  /*11a0*/  EXIT ;  /* 0x000000000000794d */ /* 0x000fea0003800000 */
.L_x_17:
        /* <DEDUP_REMOVED lines=13> */
.L_x_19:


//--------------------- .nv.shared.reserved.0     --------------------------
	.section	.nv.shared.reserved.0,"aw",@nobits
	.weak		__nv_reservedSMEM_offset_0_alias
	.size		__nv_reservedSMEM_offset_0_alias, 0, 64
	.other		__nv_reservedSMEM_offset_0_alias,@"STO_CUDA_RESERVED_SHARED STV_DEFAULT"
__nv_reservedSMEM_offset_0_alias:
	.zero		0
	.zero		64


//--------------------- .nv.constant0._Z3addiPfS_ --------------------------
	.section	.nv.constant0._Z3addiPfS_,"a",@progbits
	.sectionflags	@""
	.align	4
.nv.constant0._Z3addiPfS_:
	.zero		920


//--------------------- .nv.constant0._Z3dotiiPfS_S_ --------------------------
	.section	.nv.constant0._Z3dotiiPfS_S_,"a",@progbits
	.sectionflags	@""
	.align	4
.nv.constant0._Z3dotiiPfS_S_:
	.zero		928


//--------------------- SYMBOLS --------------------------

	.type		.nv.reservedSmem.offset0,@object
	.size		.nv.reservedSmem.offset0,0x4
